//
// Generated by NVIDIA NVVM Compiler
//
// Compiler Build ID: CL-36424714
// Cuda compilation tools, release 13.0, V13.0.88
// Based on NVVM 20.0.0
//

.version 9.0
.target sm_100
.address_size 64

	// .globl	DepthConvFused_2_kernel0
// _ZZ24DepthConvFused_2_kernel0E20PaddedInput_0_shared has been demoted
// _ZZ24DepthConvFused_2_kernel0E21Conv2dFilter_1_shared has been demoted

.visible .entry DepthConvFused_2_kernel0(
	.param .u64 .ptr .align 1 DepthConvFused_2_kernel0_param_0,
	.param .u64 .ptr .align 1 DepthConvFused_2_kernel0_param_1,
	.param .u64 .ptr .align 1 DepthConvFused_2_kernel0_param_2,
	.param .u64 .ptr .align 1 DepthConvFused_2_kernel0_param_3,
	.param .u64 .ptr .align 1 DepthConvFused_2_kernel0_param_4
)
{
	.reg .pred 	%p<11>;
	.reg .b32 	%r<62>;
	.reg .b32 	%f<152>;
	.reg .b64 	%rd<26>;
	// demoted variable
	.shared .align 4 .b8 _ZZ24DepthConvFused_2_kernel0E20PaddedInput_0_shared[2048];
	// demoted variable
	.shared .align 4 .b8 _ZZ24DepthConvFused_2_kernel0E21Conv2dFilter_1_shared[4096];
	ld.param.u64 	%rd10, [DepthConvFused_2_kernel0_param_0];
	ld.param.u64 	%rd11, [DepthConvFused_2_kernel0_param_1];
	ld.param.u64 	%rd12, [DepthConvFused_2_kernel0_param_2];
	ld.param.u64 	%rd9, [DepthConvFused_2_kernel0_param_3];
	cvta.to.global.u64 	%rd13, %rd10;
	cvta.to.global.u64 	%rd14, %rd11;
	cvta.to.global.u64 	%rd15, %rd12;
	mov.u32 	%r18, %ctaid.x;
	mul.hi.u32 	%r19, %r18, -1840700269;
	shr.u32 	%r1, %r19, 6;
	mov.u32 	%r20, %tid.y;
	sub.s32 	%r21, 1, %r20;
	shr.u32 	%r22, %r18, 2;
	mul.hi.u32 	%r23, %r22, 613566757;
	shr.u32 	%r24, %r23, 2;
	mul.lo.s32 	%r25, %r24, 28;
	sub.s32 	%r26, %r22, %r25;
	shl.b32 	%r27, %r26, 1;
	setp.gt.s32 	%p4, %r21, %r27;
	sub.s32 	%r28, 57, %r20;
	setp.ge.s32 	%p5, %r27, %r28;
	or.pred  	%p6, %p4, %p5;
	shl.b32 	%r29, %r20, 7;
	mov.u32 	%r4, %tid.x;
	shl.b32 	%r30, %r20, 5;
	add.s32 	%r31, %r30, %r4;
	shl.b32 	%r32, %r20, 6;
	and.b32  	%r33, %r32, 65408;
	and.b32  	%r5, %r20, 1;
	and.b32  	%r34, %r30, 32;
	add.s32 	%r35, %r34, %r4;
	add.s32 	%r36, %r35, %r33;
	shl.b32 	%r37, %r31, 2;
	mov.u32 	%r38, _ZZ24DepthConvFused_2_kernel0E20PaddedInput_0_shared;
	add.s32 	%r6, %r38, %r37;
	shl.b32 	%r39, %r18, 5;
	and.b32  	%r7, %r39, 96;
	mad.lo.s32 	%r40, %r20, 96, %r31;
	add.s32 	%r41, %r40, %r7;
	add.s32 	%r8, %r38, %r29;
	add.s32 	%r42, %r18, -3248;
	setp.lt.u32 	%p7, %r42, -3136;
	or.pred  	%p1, %p7, %p6;
	setp.gt.u32 	%p8, %r18, 3135;
	or.pred  	%p2, %p8, %p6;
	setp.gt.u32 	%p9, %r18, 3023;
	or.pred  	%p3, %p9, %p6;
	shl.b32 	%r43, %r36, 2;
	add.s32 	%r9, %r38, %r43;
	mov.u32 	%r44, _ZZ24DepthConvFused_2_kernel0E21Conv2dFilter_1_shared;
	add.s32 	%r10, %r44, %r37;
	shl.b32 	%r45, %r4, 2;
	add.s32 	%r11, %r44, %r45;
	add.s64 	%rd1, %rd13, 57344;
	mul.lo.s32 	%r46, %r1, 7168;
	or.b32  	%r47, %r4, %r46;
	shl.b32 	%r48, %r22, 8;
	add.s32 	%r49, %r47, %r48;
	add.s32 	%r50, %r49, %r29;
	add.s32 	%r60, %r50, -7296;
	mul.wide.u32 	%rd16, %r4, 4;
	add.s64 	%rd17, %rd16, %rd14;
	add.s64 	%rd25, %rd17, 2048;
	mul.wide.u32 	%rd18, %r41, 4;
	add.s64 	%rd19, %rd18, %rd15;
	add.s64 	%rd24, %rd19, 8192;
	mov.f32 	%f147, 0f00000000;
	mov.b32 	%r61, 0;
$L__BB0_1:
	mul.wide.s32 	%rd20, %r60, 4;
	add.s64 	%rd6, %rd1, %rd20;
	bar.sync 	0;
	mov.f32 	%f148, 0f00000000;
	@%p1 bra 	$L__BB0_3;
	ld.global.nc.f32 	%f148, [%rd6+-57344];
$L__BB0_3:
	st.shared.f32 	[%r6], %f148;
	mov.f32 	%f149, 0f00000000;
	@%p2 bra 	$L__BB0_5;
	ld.global.nc.f32 	%f149, [%rd6+-28672];
$L__BB0_5:
	st.shared.f32 	[%r6+512], %f149;
	mov.f32 	%f150, 0f00000000;
	@%p2 bra 	$L__BB0_7;
	ld.global.nc.f32 	%f150, [%rd6];
$L__BB0_7:
	st.shared.f32 	[%r6+1024], %f150;
	mov.f32 	%f151, 0f00000000;
	@%p3 bra 	$L__BB0_9;
	ld.global.nc.f32 	%f151, [%rd6+28672];
$L__BB0_9:
	st.shared.f32 	[%r6+1536], %f151;
	bar.sync 	0;
	ld.shared.f32 	%f16, [%r9];
	ld.global.nc.f32 	%f17, [%rd25+-2048];
	fma.rn.f32 	%f18, %f16, %f17, 0f00000000;
	ld.shared.f32 	%f19, [%r9+128];
	ld.global.nc.f32 	%f20, [%rd25+-1536];
	fma.rn.f32 	%f21, %f19, %f20, %f18;
	ld.shared.f32 	%f22, [%r9+256];
	ld.global.nc.f32 	%f23, [%rd25+-1024];
	fma.rn.f32 	%f24, %f22, %f23, %f21;
	ld.shared.f32 	%f25, [%r9+512];
	ld.global.nc.f32 	%f26, [%rd25+-512];
	fma.rn.f32 	%f27, %f25, %f26, %f24;
	ld.shared.f32 	%f28, [%r9+640];
	ld.global.nc.f32 	%f29, [%rd25];
	fma.rn.f32 	%f30, %f28, %f29, %f27;
	ld.shared.f32 	%f31, [%r9+768];
	ld.global.nc.f32 	%f32, [%rd25+512];
	fma.rn.f32 	%f33, %f31, %f32, %f30;
	ld.shared.f32 	%f34, [%r9+1024];
	ld.global.nc.f32 	%f35, [%rd25+1024];
	fma.rn.f32 	%f36, %f34, %f35, %f33;
	ld.shared.f32 	%f37, [%r9+1152];
	ld.global.nc.f32 	%f38, [%rd25+1536];
	fma.rn.f32 	%f39, %f37, %f38, %f36;
	ld.shared.f32 	%f40, [%r9+1280];
	ld.global.nc.f32 	%f41, [%rd25+2048];
	fma.rn.f32 	%f42, %f40, %f41, %f39;
	bar.sync 	0;
	st.shared.f32 	[%r6], %f42;
	ld.global.nc.f32 	%f43, [%rd24+-8192];
	st.shared.f32 	[%r10], %f43;
	ld.global.nc.f32 	%f44, [%rd24+-6144];
	st.shared.f32 	[%r10+512], %f44;
	ld.global.nc.f32 	%f45, [%rd24+-4096];
	st.shared.f32 	[%r10+1024], %f45;
	ld.global.nc.f32 	%f46, [%rd24+-2048];
	st.shared.f32 	[%r10+1536], %f46;
	ld.global.nc.f32 	%f47, [%rd24];
	st.shared.f32 	[%r10+2048], %f47;
	ld.global.nc.f32 	%f48, [%rd24+2048];
	st.shared.f32 	[%r10+2560], %f48;
	ld.global.nc.f32 	%f49, [%rd24+4096];
	st.shared.f32 	[%r10+3072], %f49;
	ld.global.nc.f32 	%f50, [%rd24+6144];
	st.shared.f32 	[%r10+3584], %f50;
	bar.sync 	0;
	ld.shared.f32 	%f51, [%r8];
	ld.shared.f32 	%f52, [%r8+4];
	ld.shared.f32 	%f53, [%r8+8];
	ld.shared.f32 	%f54, [%r8+12];
	ld.shared.f32 	%f55, [%r11];
	fma.rn.f32 	%f56, %f51, %f55, 0f00000000;
	ld.shared.f32 	%f57, [%r11+128];
	fma.rn.f32 	%f58, %f52, %f57, %f56;
	ld.shared.f32 	%f59, [%r11+256];
	fma.rn.f32 	%f60, %f53, %f59, %f58;
	ld.shared.f32 	%f61, [%r11+384];
	fma.rn.f32 	%f62, %f54, %f61, %f60;
	ld.shared.f32 	%f63, [%r8+16];
	ld.shared.f32 	%f64, [%r8+20];
	ld.shared.f32 	%f65, [%r8+24];
	ld.shared.f32 	%f66, [%r8+28];
	ld.shared.f32 	%f67, [%r11+512];
	fma.rn.f32 	%f68, %f63, %f67, %f62;
	ld.shared.f32 	%f69, [%r11+640];
	fma.rn.f32 	%f70, %f64, %f69, %f68;
	ld.shared.f32 	%f71, [%r11+768];
	fma.rn.f32 	%f72, %f65, %f71, %f70;
	ld.shared.f32 	%f73, [%r11+896];
	fma.rn.f32 	%f74, %f66, %f73, %f72;
	ld.shared.f32 	%f75, [%r8+32];
	ld.shared.f32 	%f76, [%r8+36];
	ld.shared.f32 	%f77, [%r8+40];
	ld.shared.f32 	%f78, [%r8+44];
	ld.shared.f32 	%f79, [%r11+1024];
	fma.rn.f32 	%f80, %f75, %f79, %f74;
	ld.shared.f32 	%f81, [%r11+1152];
	fma.rn.f32 	%f82, %f76, %f81, %f80;
	ld.shared.f32 	%f83, [%r11+1280];
	fma.rn.f32 	%f84, %f77, %f83, %f82;
	ld.shared.f32 	%f85, [%r11+1408];
	fma.rn.f32 	%f86, %f78, %f85, %f84;
	ld.shared.f32 	%f87, [%r8+48];
	ld.shared.f32 	%f88, [%r8+52];
	ld.shared.f32 	%f89, [%r8+56];
	ld.shared.f32 	%f90, [%r8+60];
	ld.shared.f32 	%f91, [%r11+1536];
	fma.rn.f32 	%f92, %f87, %f91, %f86;
	ld.shared.f32 	%f93, [%r11+1664];
	fma.rn.f32 	%f94, %f88, %f93, %f92;
	ld.shared.f32 	%f95, [%r11+1792];
	fma.rn.f32 	%f96, %f89, %f95, %f94;
	ld.shared.f32 	%f97, [%r11+1920];
	fma.rn.f32 	%f98, %f90, %f97, %f96;
	ld.shared.f32 	%f99, [%r8+64];
	ld.shared.f32 	%f100, [%r8+68];
	ld.shared.f32 	%f101, [%r8+72];
	ld.shared.f32 	%f102, [%r8+76];
	ld.shared.f32 	%f103, [%r11+2048];
	fma.rn.f32 	%f104, %f99, %f103, %f98;
	ld.shared.f32 	%f105, [%r11+2176];
	fma.rn.f32 	%f106, %f100, %f105, %f104;
	ld.shared.f32 	%f107, [%r11+2304];
	fma.rn.f32 	%f108, %f101, %f107, %f106;
	ld.shared.f32 	%f109, [%r11+2432];
	fma.rn.f32 	%f110, %f102, %f109, %f108;
	ld.shared.f32 	%f111, [%r8+80];
	ld.shared.f32 	%f112, [%r8+84];
	ld.shared.f32 	%f113, [%r8+88];
	ld.shared.f32 	%f114, [%r8+92];
	ld.shared.f32 	%f115, [%r11+2560];
	fma.rn.f32 	%f116, %f111, %f115, %f110;
	ld.shared.f32 	%f117, [%r11+2688];
	fma.rn.f32 	%f118, %f112, %f117, %f116;
	ld.shared.f32 	%f119, [%r11+2816];
	fma.rn.f32 	%f120, %f113, %f119, %f118;
	ld.shared.f32 	%f121, [%r11+2944];
	fma.rn.f32 	%f122, %f114, %f121, %f120;
	ld.shared.f32 	%f123, [%r8+96];
	ld.shared.f32 	%f124, [%r8+100];
	ld.shared.f32 	%f125, [%r8+104];
	ld.shared.f32 	%f126, [%r8+108];
	ld.shared.f32 	%f127, [%r11+3072];
	fma.rn.f32 	%f128, %f123, %f127, %f122;
	ld.shared.f32 	%f129, [%r11+3200];
	fma.rn.f32 	%f130, %f124, %f129, %f128;
	ld.shared.f32 	%f131, [%r11+3328];
	fma.rn.f32 	%f132, %f125, %f131, %f130;
	ld.shared.f32 	%f133, [%r11+3456];
	fma.rn.f32 	%f134, %f126, %f133, %f132;
	ld.shared.f32 	%f135, [%r8+112];
	ld.shared.f32 	%f136, [%r8+116];
	ld.shared.f32 	%f137, [%r8+120];
	ld.shared.f32 	%f138, [%r8+124];
	ld.shared.f32 	%f139, [%r11+3584];
	fma.rn.f32 	%f140, %f135, %f139, %f134;
	ld.shared.f32 	%f141, [%r11+3712];
	fma.rn.f32 	%f142, %f136, %f141, %f140;
	ld.shared.f32 	%f143, [%r11+3840];
	fma.rn.f32 	%f144, %f137, %f143, %f142;
	ld.shared.f32 	%f145, [%r11+3968];
	fma.rn.f32 	%f146, %f138, %f145, %f144;
	add.f32 	%f147, %f147, %f146;
	add.s32 	%r61, %r61, 1;
	add.s32 	%r60, %r60, 32;
	add.s64 	%rd25, %rd25, 128;
	add.s64 	%rd24, %rd24, 16384;
	setp.ne.s32 	%p10, %r61, 4;
	@%p10 bra 	$L__BB0_1;
	cvta.to.global.u64 	%rd21, %rd9;
	shr.u32 	%r51, %r20, 1;
	shl.b32 	%r52, %r5, 7;
	add.s32 	%r53, %r7, %r4;
	mul.lo.s32 	%r54, %r1, 14336;
	or.b32  	%r55, %r53, %r54;
	mad.lo.s32 	%r56, %r51, 7168, %r55;
	add.s32 	%r57, %r56, %r52;
	shl.b32 	%r58, %r26, 8;
	add.s32 	%r59, %r57, %r58;
	mul.wide.u32 	%rd22, %r59, 4;
	add.s64 	%rd23, %rd21, %rd22;
	st.global.f32 	[%rd23], %f147;
	ret;

}


// ===== COMPILED SASS (sm_100) =====

	.target	sm_100

	.elftype	@"ET_EXEC"


//--------------------- .note.nv.tkinfo           --------------------------
	.section	.note.nv.tkinfo,"",@"SHT_NOTE"
	.sectionflags	@"SHF_NOTE_NV_TKINFO"
	.tkinfo
        /*0018*/ 	.word	0x00000002
        /*0030*/ 	.string	""
        /*0030*/ 	.string	"ptxas"
        /*0030*/ 	.string	"Cuda compilation tools, release 13.0, V13.0.88"
        /*0030*/ 	.string	"Build cuda_13.0.r13.0/compiler.36424714_0"
        /*0030*/ 	.string	"-arch sm_100 -m 64 "



//--------------------- .note.nv.cuinfo           --------------------------
	.section	.note.nv.cuinfo,"",@"SHT_NOTE"
	.sectionflags	@"SHF_NOTE_NV_CUINFO"
        /*0018*/ 	.short	0x0002
        /*001a*/ 	.short	0x0064
        /*001c*/ 	.short	0x0082
	.zero		2


//--------------------- .nv.info                  --------------------------
	.section	.nv.info,"",@"SHT_CUDA_INFO"
	.align	4


	//----- nvinfo : EIATTR_REGCOUNT
	.align		4
        /*0000*/ 	.byte	0x04, 0x2f
        /*0002*/ 	.short	(.L_1 - .L_0)
	.align		4
.L_0:
        /*0004*/ 	.word	index@(DepthConvFused_2_kernel0)
        /*0008*/ 	.word	0x00000020


	//----- nvinfo : EIATTR_FRAME_SIZE
	.align		4
.L_1:
        /*000c*/ 	.byte	0x04, 0x11
        /*000e*/ 	.short	(.L_3 - .L_2)
	.align		4
.L_2:
        /*0010*/ 	.word	index@(DepthConvFused_2_kernel0)
        /*0014*/ 	.word	0x00000000


	//----- nvinfo : EIATTR_MIN_STACK_SIZE
	.align		4
.L_3:
        /*0018*/ 	.byte	0x04, 0x12
        /*001a*/ 	.short	(.L_5 - .L_4)
	.align		4
.L_4:
        /*001c*/ 	.word	index@(DepthConvFused_2_kernel0)
        /*0020*/ 	.word	0x00000000
.L_5:


//--------------------- .nv.compat                --------------------------
	.section	.nv.compat,"",@"SHT_CUDA_COMPAT_INFO"
	.align	4
        /*0000*/ 	.byte	0x02, 0x09, 0x00, 0x00, 0x02, 0x02, 0x01, 0x00, 0x02, 0x05, 0x05, 0x00, 0x03, 0x07, 0x01, 0x01
        /*0010*/ 	.byte	0x02, 0x03, 0x00, 0x00, 0x02, 0x06, 0x01, 0x00, 0x04, 0x0b, 0x08, 0x00, 0x09, 0x00, 0x00, 0x00
        /*0020*/ 	.byte	0x00, 0x00, 0x00, 0x00


//--------------------- .nv.info.DepthConvFused_2_kernel0 --------------------------
	.section	.nv.info.DepthConvFused_2_kernel0,"",@"SHT_CUDA_INFO"
	.sectionflags	@""
	.align	4


	//----- nvinfo : EIATTR_CUDA_API_VERSION
	.align		4
        /*0000*/ 	.byte	0x04, 0x37
        /*0002*/ 	.short	(.L_7 - .L_6)
.L_6:
        /*0004*/ 	.word	0x00000082


	//----- nvinfo : EIATTR_KPARAM_INFO
	.align		4
.L_7:
        /*0008*/ 	.byte	0x04, 0x17
        /*000a*/ 	.short	(.L_9 - .L_8)
.L_8:
        /*000c*/ 	.word	0x00000000
        /*0010*/ 	.short	0x0004
        /*0012*/ 	.short	0x0020
        /*0014*/ 	.byte	0x00, 0xf5, 0x21, 0x00


	//----- nvinfo : EIATTR_KPARAM_INFO
	.align		4
.L_9:
        /*0018*/ 	.byte	0x04, 0x17
        /*001a*/ 	.short	(.L_11 - .L_10)
.L_10:
        /*001c*/ 	.word	0x00000000
        /*0020*/ 	.short	0x0003
        /*0022*/ 	.short	0x0018
        /*0024*/ 	.byte	0x00, 0xf5, 0x21, 0x00


	//----- nvinfo : EIATTR_KPARAM_INFO
	.align		4
.L_11:
        /*0028*/ 	.byte	0x04, 0x17
        /*002a*/ 	.short	(.L_13 - .L_12)
.L_12:
        /*002c*/ 	.word	0x00000000
        /*0030*/ 	.short	0x0002
        /*0032*/ 	.short	0x0010
        /*0034*/ 	.byte	0x00, 0xf5, 0x21, 0x00


	//----- nvinfo : EIATTR_KPARAM_INFO
	.align		4
.L_13:
        /*0038*/ 	.byte	0x04, 0x17
        /*003a*/ 	.short	(.L_15 - .L_14)
.L_14:
        /*003c*/ 	.word	0x00000000
        /*0040*/ 	.short	0x0001
        /*0042*/ 	.short	0x0008
        /*0044*/ 	.byte	0x00, 0xf5, 0x21, 0x00


	//----- nvinfo : EIATTR_KPARAM_INFO
	.align		4
.L_15:
        /*0048*/ 	.byte	0x04, 0x17
        /*004a*/ 	.short	(.L_17 - .L_16)
.L_16:
        /*004c*/ 	.word	0x00000000
        /*0050*/ 	.short	0x0000
        /*0052*/ 	.short	0x0000
        /*0054*/ 	.byte	0x00, 0xf5, 0x21, 0x00


	//----- nvinfo : EIATTR_SPARSE_MMA_MASK
	.align		4
.L_17:
        /*0058*/ 	.byte	0x03, 0x50
        /*005a*/ 	.short	0x0000


	//----- nvinfo : EIATTR_MAXREG_COUNT
	.align		4
        /*005c*/ 	.byte	0x03, 0x1b
        /*005e*/ 	.short	0x00ff


	//----- nvinfo : EIATTR_NUM_BARRIERS
	.align		4
        /*0060*/ 	.byte	0x02, 0x4c
        /*0062*/ 	.byte	0x01
	.zero		1


	//----- nvinfo : EIATTR_MERCURY_ISA_VERSION
	.align		4
        /*0064*/ 	.byte	0x03, 0x5f
        /*0066*/ 	.short	0x0101


	//----- nvinfo : EIATTR_VRC_CTA_INIT_COUNT
	.align		4
        /*0068*/ 	.byte	0x02, 0x4a
	.zero		1
	.zero		1


	//----- nvinfo : EIATTR_EXIT_INSTR_OFFSETS
	.align		4
        /*006c*/ 	.byte	0x04, 0x1c
        /*006e*/ 	.short	(.L_19 - .L_18)


	//   ....[0]....
.L_18:
        /*0070*/ 	.word	0x00000d40


	//----- nvinfo : EIATTR_CBANK_PARAM_SIZE
	.align		4
.L_19:
        /*0074*/ 	.byte	0x03, 0x19
        /*0076*/ 	.short	0x0028


	//----- nvinfo : EIATTR_PARAM_CBANK
	.align		4
        /*0078*/ 	.byte	0x04, 0x0a
        /*007a*/ 	.short	(.L_21 - .L_20)
	.align		4
.L_20:
        /*007c*/ 	.word	index@(.nv.constant0.DepthConvFused_2_kernel0)
        /*0080*/ 	.short	0x0380
        /*0082*/ 	.short	0x0028


	//----- nvinfo : EIATTR_SW_WAR
	.align		4
.L_21:
        /*0084*/ 	.byte	0x04, 0x36
        /*0086*/ 	.short	(.L_23 - .L_22)
.L_22:
        /*0088*/ 	.word	0x00000008
.L_23:


//--------------------- .nv.callgraph             --------------------------
	.section	.nv.callgraph,"",@"SHT_CUDA_CALLGRAPH"
	.align	4
	.sectionentsize	8
	.align		4
        /*0000*/ 	.word	0x00000000
	.align		4
        /*0004*/ 	.word	0xffffffff
	.align		4
        /*0008*/ 	.word	0x00000000
	.align		4
        /*000c*/ 	.word	0xfffffffe
	.align		4
        /*0010*/ 	.word	0x00000000
	.align		4
        /*0014*/ 	.word	0xfffffffd
	.align		4
        /*0018*/ 	.word	0x00000000
	.align		4
        /*001c*/ 	.word	0xfffffffc


//--------------------- .text.DepthConvFused_2_kernel0 --------------------------
	.section	.text.DepthConvFused_2_kernel0,"ax",@progbits
	.align	128
        .global         DepthConvFused_2_kernel0
        .type           DepthConvFused_2_kernel0,@function
        .size           DepthConvFused_2_kernel0,(.L_x_2 - DepthConvFused_2_kernel0)
        .other          DepthConvFused_2_kernel0,@"STO_CUDA_ENTRY STV_DEFAULT"
DepthConvFused_2_kernel0:
.text.DepthConvFused_2_kernel0:
[----:B------:R-:W-:Y:S01]  /*0000*/  LDC R1, c[0x0][0x37c] ;  /* 0x0000df00ff017b82 */ /* 0x000fe20000000800 */
[----:B------:R-:W0:Y:S07]  /*0010*/  S2R R10, SR_CTAID.X ;  /* 0x00000000000a7919 */ /* 0x000e2e0000002500 */
[----:B------:R-:W1:Y:S01]  /*0020*/  S2UR UR5, SR_CgaCtaId ;  /* 0x00000000000579c3 */ /* 0x000e620000008800 */
[----:B------:R-:W2:Y:S01]  /*0030*/  LDCU.64 UR6, c[0x0][0x380] ;  /* 0x00007000ff0677ac */ /* 0x000ea20008000a00 */
[----:B------:R-:W3:Y:S01]  /*0040*/  S2R R0, SR_TID.Y ;  /* 0x0000000000007919 */ /* 0x000ee20000002200 */
[----:B------:R-:W-:Y:S01]  /*0050*/  UMOV UR4, 0x400 ;  /* 0x0000040000047882 */ /* 0x000fe20000000000 */
[----:B------:R-:W4:Y:S01]  /*0060*/  LDCU.64 UR10, c[0x0][0x358] ;  /* 0x00006b00ff0a77ac */ /* 0x000f220008000a00 */
[----:B------:R-:W5:Y:S03]  /*0070*/  S2R R2, SR_TID.X ;  /* 0x0000000000027919 */ /* 0x000f660000002100 */
[----:B------:R-:W5:Y:S08]  /*0080*/  LDC.64 R6, c[0x0][0x388] ;  /* 0x0000e200ff067b82 */ /* 0x000f700000000a00 */
[----:B------:R-:W4:Y:S01]  /*0090*/  LDC.64 R4, c[0x0][0x390] ;  /* 0x0000e400ff047b82 */ /* 0x000f220000000a00 */
[----:B--2---:R-:W-:-:S04]  /*00a0*/  UIADD3 UR6, UP0, UPT, UR6, 0xe000, URZ ;  /* 0x0000e00006067890 */ /* 0x004fc8000ff1e0ff */
[----:B------:R-:W-:Y:S02]  /*00b0*/  UIADD3.X UR7, UPT, UPT, URZ, UR7, URZ, UP0, !UPT ;  /* 0x00000007ff077290 */ /* 0x000fe400087fe4ff */
[----:B-1----:R-:W-:Y:S02]  /*00c0*/  ULEA UR8, UR5, UR4, 0x18 ;  /* 0x0000000405087291 */ /* 0x002fe4000f8ec0ff */
[----:B------:R-:W-:Y:S01]  /*00d0*/  UIADD3 UR4, UPT, UPT, UR4, 0x800, URZ ;  /* 0x0000080004047890 */ /* 0x000fe2000fffe0ff */
[----:B0-----:R-:W-:Y:S01]  /*00e0*/  SHF.R.U32.HI R13, RZ, 0x2, R10 ;  /* 0x00000002ff0d7819 */ /* 0x001fe2000001160a */
[C---:B------:R-:W-:Y:S01]  /*00f0*/  IMAD.HI.U32 R21, R10.reuse, -0x6db6db6d, RZ ;  /* 0x924924930a157827 */ /* 0x040fe200078e00ff */
[----:B------:R-:W-:Y:S01]  /*0100*/  SHF.L.U32 R17, R10, 0x5, RZ ;  /* 0x000000050a117819 */ /* 0x000fe200000006ff */
[----:B------:R-:W-:Y:S01]  /*0110*/  ULEA UR4, UR5, UR4, 0x18 ;  /* 0x0000000405047291 */ /* 0x000fe2000f8ec0ff */
[C---:B---3--:R-:W-:Y:S01]  /*0120*/  SHF.L.U32 R8, R0.reuse, 0x6, RZ ;  /* 0x0000000600087819 */ /* 0x048fe200000006ff */
[----:B------:R-:W-:Y:S01]  /*0130*/  IMAD.HI.U32 R3, R13, 0x24924925, RZ ;  /* 0x249249250d037827 */ /* 0x000fe200078e00ff */
[----:B------:R-:W-:-:S02]  /*0140*/  SHF.L.U32 R9, R0, 0x5, RZ ;  /* 0x0000000500097819 */ /* 0x000fc400000006ff */
[----:B------:R-:W-:Y:S01]  /*0150*/  LOP3.LUT R11, R8, 0xff80, RZ, 0xc0, !PT ;  /* 0x0000ff80080b7812 */ /* 0x000fe200078ec0ff */
[----:B-----5:R-:W-:Y:S01]  /*0160*/  IMAD.WIDE.U32 R6, R2, 0x4, R6 ;  /* 0x0000000402067825 */ /* 0x020fe200078e0006 */
[----:B------:R-:W-:Y:S02]  /*0170*/  SHF.R.U32.HI R20, RZ, 0x2, R3 ;  /* 0x00000002ff147819 */ /* 0x000fe40000011603 */
[C---:B------:R-:W-:Y:S02]  /*0180*/  LOP3.LUT R12, R9.reuse, 0x20, RZ, 0xc0, !PT ;  /* 0x00000020090c7812 */ /* 0x040fe400078ec0ff */
[----:B------:R-:W-:Y:S01]  /*0190*/  IADD3 R3, PT, PT, -R0, 0x39, RZ ;  /* 0x0000003900037810 */ /* 0x000fe20007ffe1ff */
[----:B------:R-:W-:Y:S01]  /*01a0*/  IMAD R20, R20, -0x1c, R13 ;  /* 0xffffffe414147824 */ /* 0x000fe200078e020d */
[----:B------:R-:W-:Y:S02]  /*01b0*/  IADD3 R9, PT, PT, R9, R2, RZ ;  /* 0x0000000209097210 */ /* 0x000fe40007ffe0ff */
[----:B------:R-:W-:-:S02]  /*01c0*/  SHF.R.U32.HI R21, RZ, 0x6, R21 ;  /* 0x00000006ff157819 */ /* 0x000fc40000011615 */
[----:B------:R-:W-:Y:S02]  /*01d0*/  SHF.L.U32 R8, R20, 0x1, RZ ;  /* 0x0000000114087819 */ /* 0x000fe400000006ff */
[----:B------:R-:W-:Y:S01]  /*01e0*/  IADD3 R11, PT, PT, R11, R12, R2 ;  /* 0x0000000c0b0b7210 */ /* 0x000fe20007ffe002 */
[----:B------:R-:W-:Y:S01]  /*01f0*/  IMAD R12, R0, 0x60, R9 ;  /* 0x00000060000c7824 */ /* 0x000fe200078e0209 */
[----:B------:R-:W-:Y:S01]  /*0200*/  ISETP.GE.AND P0, PT, R8, R3, PT ;  /* 0x000000030800720c */ /* 0x000fe20003f06270 */
[----:B------:R-:W-:Y:S01]  /*0210*/  IMAD R15, R21, 0x1c00, RZ ;  /* 0x00001c00150f7824 */ /* 0x000fe200078e02ff */
[----:B------:R-:W-:Y:S02]  /*0220*/  IADD3 R3, PT, PT, -R0, 0x1, RZ ;  /* 0x0000000100037810 */ /* 0x000fe40007ffe1ff */
[----:B------:R-:W-:Y:S02]  /*0230*/  LOP3.LUT R17, R17, 0x60, RZ, 0xc0, !PT ;  /* 0x0000006011117812 */ /* 0x000fe400078ec0ff */
[----:B------:R-:W-:-:S02]  /*0240*/  ISETP.GT.OR P0, PT, R3, R8, P0 ;  /* 0x000000080300720c */ /* 0x000fc40000704670 */
[----:B------:R-:W-:Y:S02]  /*0250*/  IADD3 R3, PT, PT, R17, R12, RZ ;  /* 0x0000000c11037210 */ /* 0x000fe40007ffe0ff */
[----:B------:R-:W-:Y:S02]  /*0260*/  LOP3.LUT R14, R2, R15, RZ, 0xfc, !PT ;  /* 0x0000000f020e7212 */ /* 0x000fe400078efcff */
[----:B------:R-:W-:Y:S01]  /*0270*/  IADD3 R8, PT, PT, R10, -0xcb0, RZ ;  /* 0xfffff3500a087810 */ /* 0x000fe20007ffe0ff */
[----:B----4-:R-:W-:Y:S01]  /*0280*/  IMAD.WIDE.U32 R4, R3, 0x4, R4 ;  /* 0x0000000403047825 */ /* 0x010fe200078e0004 */
[----:B------:R-:W-:-:S03]  /*0290*/  LEA R13, R13, R14, 0x8 ;  /* 0x0000000e0d0d7211 */ /* 0x000fc600078e40ff */
[----:B------:R-:W-:Y:S01]  /*02a0*/  HFMA2 R3, -RZ, RZ, 0, 0 ;  /* 0x00000000ff037431 */ /* 0x000fe200000001ff */
[----:B------:R-:W-:Y:S02]  /*02b0*/  IADD3 R24, P3, PT, R6, 0x800, RZ ;  /* 0x0000080006187810 */ /* 0x000fe40007f7e0ff */
[----:B------:R-:W-:Y:S02]  /*02c0*/  IADD3 R22, P4, PT, R4, 0x2000, RZ ;  /* 0x0000200004167810 */ /* 0x000fe40007f9e0ff */
[----:B------:R-:W-:Y:S02]  /*02d0*/  LEA R13, R0, R13, 0x7 ;  /* 0x0000000d000d7211 */ /* 0x000fe400078e38ff */
[----:B------:R-:W-:Y:S02]  /*02e0*/  ISETP.LT.U32.OR P2, PT, R8, -0xc40, P0 ;  /* 0xfffff3c00800780c */ /* 0x000fe40000741470 */
[C---:B------:R-:W-:Y:S02]  /*02f0*/  ISETP.GT.U32.OR P1, PT, R10.reuse, 0xc3f, P0 ;  /* 0x00000c3f0a00780c */ /* 0x040fe40000724470 */
[----:B------:R-:W-:-:S02]  /*0300*/  ISETP.GT.U32.OR P0, PT, R10, 0xbcf, P0 ;  /* 0x00000bcf0a00780c */ /* 0x000fc40000704470 */
[----:B------:R-:W-:Y:S02]  /*0310*/  IADD3.X R25, PT, PT, RZ, R7, RZ, P3, !PT ;  /* 0x00000007ff197210 */ /* 0x000fe40001ffe4ff */
[----:B------:R-:W-:Y:S02]  /*0320*/  IADD3.X R23, PT, PT, RZ, R5, RZ, P4, !PT ;  /* 0x00000005ff177210 */ /* 0x000fe400027fe4ff */
[C---:B------:R-:W-:Y:S02]  /*0330*/  LOP3.LUT R19, R0.reuse, 0x1, RZ, 0xc0, !PT ;  /* 0x0000000100137812 */ /* 0x040fe400078ec0ff */
[----:B------:R-:W-:Y:S02]  /*0340*/  LEA R16, R0, UR8, 0x7 ;  /* 0x0000000800107c11 */ /* 0x000fe4000f8e38ff */
[----:B------:R-:W-:Y:S02]  /*0350*/  LEA R11, R11, UR8, 0x2 ;  /* 0x000000080b0b7c11 */ /* 0x000fe4000f8e10ff */
[----:B------:R-:W-:-:S02]  /*0360*/  IADD3 R8, PT, PT, R13, -0x1c80, RZ ;  /* 0xffffe3800d087810 */ /* 0x000fc40007ffe0ff */
[C---:B------:R-:W-:Y:S02]  /*0370*/  LEA R18, R9.reuse, UR8, 0x2 ;  /* 0x0000000809127c11 */ /* 0x040fe4000f8e10ff */
[----:B------:R-:W-:Y:S02]  /*0380*/  LEA R10, R9, UR4, 0x2 ;  /* 0x00000004090a7c11 */ /* 0x000fe4000f8e10ff */
[----:B------:R-:W-:Y:S01]  /*0390*/  LEA R9, R2, UR4, 0x2 ;  /* 0x0000000402097c11 */ /* 0x000fe2000f8e10ff */
[----:B------:R-:W-:-:S06]  /*03a0*/  UMOV UR4, URZ ;  /* 0x000000ff00047c82 */ /* 0x000fcc0008000000 */
.L_x_0:
[----:B------:R-:W-:Y:S02]  /*03b0*/  MOV R4, UR6 ;  /* 0x0000000600047c02 */ /* 0x000fe40008000f00 */
[----:B------:R-:W-:Y:S02]  /*03c0*/  CS2R R28, SRZ ;  /* 0x00000000001c7805 */ /* 0x000fe4000001ff00 */
[----:B------:R-:W-:Y:S01]  /*03d0*/  MOV R5, UR7 ;  /* 0x0000000700057c02 */ /* 0x000fe20008000f00 */
[----:B------:R-:W2:Y:S01]  /*03e0*/  LDG.E.CONSTANT R27, desc[UR10][R24.64+-0x800] ;  /* 0xfff8000a181b7981 */ /* 0x000ea2000c1e9900 */
[----:B------:R-:W-:Y:S02]  /*03f0*/  MOV R7, RZ ;  /* 0x000000ff00077202 */ /* 0x000fe40000000f00 */
[----:B------:R-:W-:Y:S01]  /*0400*/  MOV R26, RZ ;  /* 0x000000ff001a7202 */ /* 0x000fe20000000f00 */
[----:B------:R-:W-:Y:S01]  /*0410*/  IMAD.WIDE R4, R8, 0x4, R4 ;  /* 0x0000000408047825 */ /* 0x000fe200078e0204 */
[----:B------:R-:W3:Y:S04]  /*0420*/  LDG.E.CONSTANT R13, desc[UR10][R24.64+-0x600] ;  /* 0xfffa000a180d7981 */ /* 0x000ee8000c1e9900 */
[----:B------:R-:W4:Y:S04]  /*0430*/  @!P2 LDG.E.CONSTANT R7, desc[UR10][R4.64+-0xe000] ;  /* 0xff20000a0407a981 */ /* 0x000f28000c1e9900 */
[----:B------:R-:W5:Y:S04]  /*0440*/  @!P1 LDG.E.CONSTANT R29, desc[UR10][R4.64+-0x7000] ;  /* 0xff90000a041d9981 */ /* 0x000f68000c1e9900 */
[----:B------:R-:W2:Y:S04]  /*0450*/  @!P1 LDG.E.CONSTANT R26, desc[UR10][R4.64] ;  /* 0x0000000a041a9981 */ /* 0x000ea8000c1e9900 */
[----:B------:R-:W3:Y:S01]  /*0460*/  @!P0 LDG.E.CONSTANT R28, desc[UR10][R4.64+0x7000] ;  /* 0x0070000a041c8981 */ /* 0x000ee2000c1e9900 */
[----:B------:R-:W-:Y:S06]  /*0470*/  BAR.SYNC.DEFER_BLOCKING 0x0 ;  /* 0x0000000000007b1d */ /* 0x000fec0000010000 */
[----:B------:R-:W3:Y:S04]  /*0480*/  LDG.E.CONSTANT R6, desc[UR10][R24.64+-0x400] ;  /* 0xfffc000a18067981 */ /* 0x000ee8000c1e9900 */
[----:B------:R-:W3:Y:S04]  /*0490*/  LDG.E.CONSTANT R12, desc[UR10][R24.64+-0x200] ;  /* 0xfffe000a180c7981 */ /* 0x000ee8000c1e9900 */
[----:B------:R-:W3:Y:S04]  /*04a0*/  LDG.E.CONSTANT R15, desc[UR10][R24.64] ;  /* 0x0000000a180f7981 */ /* 0x000ee8000c1e9900 */
[----:B------:R-:W3:Y:S04]  /*04b0*/  LDG.E.CONSTANT R5, desc[UR10][R24.64+0x200] ;  /* 0x0002000a18057981 */ /* 0x000ee8000c1e9900 */
[----:B------:R-:W3:Y:S04]  /*04c0*/  LDG.E.CONSTANT R14, desc[UR10][R24.64+0x400] ;  /* 0x0004000a180e7981 */ /* 0x000ee8000c1e9900 */
[----:B----4-:R0:W-:Y:S04]  /*04d0*/  STS [R18], R7 ;  /* 0x0000000712007388 */ /* 0x0101e80000000800 */
[----:B-----5:R-:W-:Y:S04]  /*04e0*/  STS [R18+0x200], R29 ;  /* 0x0002001d12007388 */ /* 0x020fe80000000800 */
[----:B--2---:R-:W-:Y:S04]  /*04f0*/  STS [R18+0x400], R26 ;  /* 0x0004001a12007388 */ /* 0x004fe80000000800 */
[----:B---3--:R1:W-:Y:S01]  /*0500*/  STS [R18+0x600], R28 ;  /* 0x0006001c12007388 */ /* 0x0083e20000000800 */
[----:B------:R-:W-:Y:S06]  /*0510*/  BAR.SYNC.DEFER_BLOCKING 0x0 ;  /* 0x0000000000007b1d */ /* 0x000fec0000010000 */
[----:B0-----:R-:W2:Y:S04]  /*0520*/  LDG.E.CONSTANT R7, desc[UR10][R24.64+0x800] ;  /* 0x0008000a18077981 */ /* 0x001ea8000c1e9900 */
[----:B-1----:R-:W3:Y:S04]  /*0530*/  LDG.E.CONSTANT R28, desc[UR10][R22.64+0x1000] ;  /* 0x0010000a161c7981 */ /* 0x002ee8000c1e9900 */
[----:B------:R-:W0:Y:S04]  /*0540*/  LDS R4, [R11] ;  /* 0x000000000b047984 */ /* 0x000e280000000800 */
[----:B------:R-:W1:Y:S04]  /*0550*/  LDS R26, [R11+0x80] ;  /* 0x000080000b1a7984 */ /* 0x000e680000000800 */
[----:B------:R-:W-:Y:S01]  /*0560*/  LDS R29, [R11+0x300] ;  /* 0x000300000b1d7984 */ /* 0x000fe20000000800 */
[----:B0-----:R-:W-:-:S03]  /*0570*/  FFMA R27, R4, R27, RZ ;  /* 0x0000001b041b7223 */ /* 0x001fc600000000ff */
[----:B------:R-:W4:Y:S01]  /*0580*/  LDG.E.CONSTANT R4, desc[UR10][R24.64+0x600] ;  /* 0x0006000a18047981 */ /* 0x000f22000c1e9900 */
[----:B-1----:R-:W-:-:S03]  /*0590*/  FFMA R13, R26, R13, R27 ;  /* 0x0000000d1a0d7223 */ /* 0x002fc6000000001b */
[----:B------:R-:W0:Y:S04]  /*05a0*/  LDS R26, [R11+0x100] ;  /* 0x000100000b1a7984 */ /* 0x000e280000000800 */
[----:B------:R-:W-:Y:S01]  /*05b0*/  LDS R27, [R11+0x280] ;  /* 0x000280000b1b7984 */ /* 0x000fe20000000800 */
[----:B0-----:R-:W-:-:S03]  /*05c0*/  FFMA R13, R26, R6, R13 ;  /* 0x000000061a0d7223 */ /* 0x001fc6000000000d */
[----:B------:R-:W0:Y:S04]  /*05d0*/  LDS R6, [R11+0x200] ;  /* 0x000200000b067984 */ /* 0x000e280000000800 */
[----:B------:R-:W-:Y:S01]  /*05e0*/  LDS R26, [R11+0x480] ;  /* 0x000480000b1a7984 */ /* 0x000fe20000000800 */
[----:B0-----:R-:W-:-:S03]  /*05f0*/  FFMA R6, R6, R12, R13 ;  /* 0x0000000c06067223 */ /* 0x001fc6000000000d */
[----:B------:R-:W0:Y:S01]  /*0600*/  LDS R13, [R11+0x400] ;  /* 0x000400000b0d7984 */ /* 0x000e220000000800 */
[----:B------:R-:W-:-:S03]  /*0610*/  FFMA R12, R27, R15, R6 ;  /* 0x0000000f1b0c7223 */ /* 0x000fc60000000006 */
[----:B------:R-:W2:Y:S01]  /*0620*/  LDS R6, [R11+0x500] ;  /* 0x000500000b067984 */ /* 0x000ea20000000800 */
[----:B------:R-:W-:-:S03]  /*0630*/  FFMA R12, R29, R5, R12 ;  /* 0x000000051d0c7223 */ /* 0x000fc6000000000c */
[----:B------:R-:W5:Y:S04]  /*0640*/  LDG.E.CONSTANT R15, desc[UR10][R22.64+-0x2000] ;  /* 0xffe0000a160f7981 */ /* 0x000f68000c1e9900 */
[----:B------:R-:W5:Y:S04]  /*0650*/  LDG.E.CONSTANT R27, desc[UR10][R22.64+-0x1800] ;  /* 0xffe8000a161b7981 */ /* 0x000f68000c1e9900 */
[----:B------:R-:W5:Y:S01]  /*0660*/  LDG.E.CONSTANT R29, desc[UR10][R22.64+-0x800] ;  /* 0xfff8000a161d7981 */ /* 0x000f62000c1e9900 */
[----:B0-----:R-:W-:-:S03]  /*0670*/  FFMA R13, R13, R14, R12 ;  /* 0x0000000e0d0d7223 */ /* 0x001fc6000000000c */
[----:B------:R-:W5:Y:S04]  /*0680*/  LDG.E.CONSTANT R12, desc[UR10][R22.64] ;  /* 0x0000000a160c7981 */ /* 0x000f68000c1e9900 */
[----:B------:R-:W5:Y:S01]  /*0690*/  LDG.E.CONSTANT R14, desc[UR10][R22.64+0x800] ;  /* 0x0008000a160e7981 */ /* 0x000f62000c1e9900 */
[----:B----4-:R-:W-:Y:S01]  /*06a0*/  FFMA R13, R26, R4, R13 ;  /* 0x000000041a0d7223 */ /* 0x010fe2000000000d */
[----:B------:R-:W-:Y:S03]  /*06b0*/  BAR.SYNC.DEFER_BLOCKING 0x0 ;  /* 0x0000000000007b1d */ /* 0x000fe60000010000 */
[----:B--2---:R-:W-:-:S03]  /*06c0*/  FFMA R7, R6, R7, R13 ;  /* 0x0000000706077223 */ /* 0x004fc6000000000d */
[----:B------:R-:W2:Y:S04]  /*06d0*/  LDG.E.CONSTANT R13, desc[UR10][R22.64+-0x1000] ;  /* 0xfff0000a160d7981 */ /* 0x000ea8000c1e9900 */
[----:B------:R-:W4:Y:S04]  /*06e0*/  LDG.E.CONSTANT R4, desc[UR10][R22.64+0x1800] ;  /* 0x0018000a16047981 */ /* 0x000f28000c1e9900 */
[----:B------:R-:W-:Y:S04]  /*06f0*/  STS [R18], R7 ;  /* 0x0000000712007388 */ /* 0x000fe80000000800 */
[----:B---3--:R-:W-:Y:S04]  /*0700*/  STS [R10+0xc00], R28 ;  /* 0x000c001c0a007388 */ /* 0x008fe80000000800 */
[----:B-----5:R-:W-:Y:S04]  /*0710*/  STS [R10], R15 ;  /* 0x0000000f0a007388 */ /* 0x020fe80000000800 */
[----:B------:R-:W-:Y:S04]  /*0720*/  STS [R10+0x200], R27 ;  /* 0x0002001b0a007388 */ /* 0x000fe80000000800 */
[----:B------:R-:W-:Y:S04]  /*0730*/  STS [R10+0x600], R29 ;  /* 0x0006001d0a007388 */ /* 0x000fe80000000800 */
[----:B------:R-:W-:Y:S04]  /*0740*/  STS [R10+0x800], R12 ;  /* 0x0008000c0a007388 */ /* 0x000fe80000000800 */
[----:B------:R-:W-:Y:S04]  /*0750*/  STS [R10+0xa00], R14 ;  /* 0x000a000e0a007388 */ /* 0x000fe80000000800 */
[----:B--2---:R-:W-:Y:S04]  /*0760*/  STS [R10+0x400], R13 ;  /* 0x0004000d0a007388 */ /* 0x004fe80000000800 */
[----:B----4-:R-:W-:Y:S01]  /*0770*/  STS [R10+0xe00], R4 ;  /* 0x000e00040a007388 */ /* 0x010fe20000000800 */
[----:B------:R-:W-:Y:S06]  /*0780*/  BAR.SYNC.DEFER_BLOCKING 0x0 ;  /* 0x0000000000007b1d */ /* 0x000fec0000010000 */
[----:B------:R-:W-:Y:S04]  /*0790*/  LDS R13, [R9] ;  /* 0x00000000090d7984 */ /* 0x000fe80000000800 */
[----:B------:R-:W0:Y:S04]  /*07a0*/  LDS.128 R4, [R16] ;  /* 0x0000000010047984 */ /* 0x000e280000000c00 */
[----:B------:R-:W1:Y:S04]  /*07b0*/  LDS R15, [R9+0x80] ;  /* 0x00008000090f7984 */ /* 0x000e680000000800 */
[----:B------:R-:W2:Y:S04]  /*07c0*/  LDS R27, [R9+0x100] ;  /* 0x00010000091b7984 */ /* 0x000ea80000000800 */
[----:B------:R-:W3:Y:S01]  /*07d0*/  LDS R26, [R9+0x180] ;  /* 0x00018000091a7984 */ /* 0x000ee20000000800 */
[----:B0-----:R-:W-:-:S03]  /*07e0*/  FFMA R13, R4, R13, RZ ;  /* 0x0000000d040d7223 */ /* 0x001fc600000000ff */
[----:B------:R-:W-:Y:S01]  /*07f0*/  LDS R4, [R9+0x300] ;  /* 0x0003000009047984 */ /* 0x000fe20000000800 */
[----:B-1----:R-:W-:-:S03]  /*0800*/  FFMA R13, R15, R5, R13 ;  /* 0x000000050f0d7223 */ /* 0x002fc6000000000d */
[----:B------:R-:W-:Y:S01]  /*0810*/  LDS R5, [R9+0x200] ;  /* 0x0002000009057984 */ /* 0x000fe20000000800 */
[----:B--2---:R-:W-:-:S03]  /*0820*/  FFMA R27, R27, R6, R13 ;  /* 0x000000061b1b7223 */ /* 0x004fc6000000000d */
[----:B------:R-:W0:Y:S01]  /*0830*/  LDS.128 R12, [R16+0x10] ;  /* 0x00001000100c7984 */ /* 0x000e220000000c00 */
[----:B---3--:R-:W-:-:S03]  /*0840*/  FFMA R7, R26, R7, R27 ;  /* 0x000000071a077223 */ /* 0x008fc6000000001b */
[----:B------:R-:W1:Y:S04]  /*0850*/  LDS R27, [R9+0x280] ;  /* 0x00028000091b7984 */ /* 0x000e680000000800 */
[----:B------:R-:W2:Y:S01]  /*0860*/  LDS R26, [R9+0x380] ;  /* 0x00038000091a7984 */ /* 0x000ea20000000800 */
[----:B0-----:R-:W-:-:S04]  /*0870*/  FFMA R12, R12, R5, R7 ;  /* 0x000000050c0c7223 */ /* 0x001fc80000000007 */
[----:B-1----:R-:W-:Y:S02]  /*0880*/  FFMA R27, R27, R13, R12 ;  /* 0x0000000d1b1b7223 */ /* 0x002fe4000000000c */
[----:B------:R-:W-:Y:S02]  /*0890*/  LDS R13, [R9+0x400] ;  /* 0x00040000090d7984 */ /* 0x000fe40000000800 */
[----:B------:R-:W-:Y:S02]  /*08a0*/  FFMA R27, R4, R14, R27 ;  /* 0x0000000e041b7223 */ /* 0x000fe4000000001b */
[----:B------:R-:W0:Y:S02]  /*08b0*/  LDS.128 R4, [R16+0x20] ;  /* 0x0000200010047984 */ /* 0x000e240000000c00 */
[----:B--2---:R-:W-:Y:S02]  /*08c0*/  FFMA R15, R26, R15, R27 ;  /* 0x0000000f1a0f7223 */ /* 0x004fe4000000001b */
[----:B------:R-:W1:Y:S04]  /*08d0*/  LDS R27, [R9+0x480] ;  /* 0x00048000091b7984 */ /* 0x000e680000000800 */
[----:B------:R-:W2:Y:S04]  /*08e0*/  LDS R12, [R9+0x500] ;  /* 0x00050000090c7984 */ /* 0x000ea80000000800 */
[----:B------:R-:W3:Y:S01]  /*08f0*/  LDS R26, [R9+0x580] ;  /* 0x00058000091a7984 */ /* 0x000ee20000000800 */
[----:B0-----:R-:W-:-:S04]  /*0900*/  FFMA R4, R4, R13, R15 ;  /* 0x0000000d04047223 */ /* 0x001fc8000000000f */
[----:B-1----:R-:W-:Y:S02]  /*0910*/  FFMA R27, R27, R5, R4 ;  /* 0x000000051b1b7223 */ /* 0x002fe40000000004 */
[----:B------:R-:W-:Y:S02]  /*0920*/  LDS R5, [R9+0x600] ;  /* 0x0006000009057984 */ /* 0x000fe40000000800 */
[----:B--2---:R-:W-:Y:S02]  /*0930*/  FFMA R27, R12, R6, R27 ;  /* 0x000000060c1b7223 */ /* 0x004fe4000000001b */
[----:B------:R-:W0:Y:S02]  /*0940*/  LDS.128 R12, [R16+0x30] ;  /* 0x00003000100c7984 */ /* 0x000e240000000c00 */
[----:B---3--:R-:W-:Y:S02]  /*0950*/  FFMA R7, R26, R7, R27 ;  /* 0x000000071a077223 */ /* 0x008fe4000000001b */
        /* <DEDUP_REMOVED lines=39> */
[----:B------:R-:W-:-:S04]  /*0bd0*/  UIADD3 UR4, UPT, UPT, UR4, 0x1, URZ ;  /* 0x0000000104047890 */ /* 0x000fc8000fffe0ff */
[----:B------:R-:W-:Y:S01]  /*0be0*/  UISETP.NE.AND UP0, UPT, UR4, 0x4, UPT ;  /* 0x000000040400788c */ /* 0x000fe2000bf05270 */
[----:B------:R-:W-:Y:S02]  /*0bf0*/  IADD3 R24, P3, PT, R24, 0x80, RZ ;  /* 0x0000008018187810 */ /* 0x000fe40007f7e0ff */
[----:B------:R-:W-:Y:S02]  /*0c00*/  IADD3 R22, P4, PT, R22, 0x4000, RZ ;  /* 0x0000400016167810 */ /* 0x000fe40007f9e0ff */
[----:B------:R-:W-:Y:S02]  /*0c10*/  IADD3.X R25, PT, PT, RZ, R25, RZ, P3, !PT ;  /* 0x00000019ff197210 */ /* 0x000fe40001ffe4ff */
[----:B------:R-:W-:Y:S01]  /*0c20*/  IADD3.X R23, PT, PT, RZ, R23, RZ, P4, !PT ;  /* 0x00000017ff177210 */ /* 0x000fe200027fe4ff */
[----:B0-----:R-:W-:-:S04]  /*0c30*/  FFMA R12, R12, R5, R7 ;  /* 0x000000050c0c7223 */ /* 0x001fc80000000007 */
[----:B-1----:R-:W-:-:S04]  /*0c40*/  FFMA R13, R27, R13, R12 ;  /* 0x0000000d1b0d7223 */ /* 0x002fc8000000000c */
[----:B--2---:R-:W-:-:S04]  /*0c50*/  FFMA R13, R6, R14, R13 ;  /* 0x0000000e060d7223 */ /* 0x004fc8000000000d */
[----:B---3--:R-:W-:Y:S01]  /*0c60*/  FFMA R4, R4, R15, R13 ;  /* 0x0000000f04047223 */ /* 0x008fe2000000000d */
[----:B------:R-:W-:-:S03]  /*0c70*/  IADD3 R8, PT, PT, R8, 0x20, RZ ;  /* 0x0000002008087810 */ /* 0x000fc60007ffe0ff */
[----:B------:R-:W-:Y:S01]  /*0c80*/  FADD R3, R4, R3 ;  /* 0x0000000304037221 */ /* 0x000fe20000000000 */
[----:B------:R-:W-:Y:S06]  /*0c90*/  BRA.U UP0, `(.L_x_0) ;  /* 0xfffffff500c47547 */ /* 0x000fec000b83ffff */
[----:B------:R-:W-:Y:S01]  /*0ca0*/  IMAD R21, R21, 0x3800, RZ ;  /* 0x0000380015157824 */ /* 0x000fe200078e02ff */
[----:B------:R-:W0:Y:S01]  /*0cb0*/  LDC.64 R4, c[0x0][0x398] ;  /* 0x0000e600ff047b82 */ /* 0x000e220000000a00 */
[----:B------:R-:W-:Y:S02]  /*0cc0*/  IADD3 R2, PT, PT, R17, R2, RZ ;  /* 0x0000000211027210 */ /* 0x000fe40007ffe0ff */
[----:B------:R-:W-:Y:S02]  /*0cd0*/  SHF.R.U32.HI R0, RZ, 0x1, R0 ;  /* 0x00000001ff007819 */ /* 0x000fe40000011600 */
[----:B------:R-:W-:-:S05]  /*0ce0*/  LOP3.LUT R21, R2, R21, RZ, 0xfc, !PT ;  /* 0x0000001502157212 */ /* 0x000fca00078efcff */
[----:B------:R-:W-:-:S05]  /*0cf0*/  IMAD R0, R0, 0x1c00, R21 ;  /* 0x00001c0000007824 */ /* 0x000fca00078e0215 */
[----:B------:R-:W-:-:S04]  /*0d00*/  LEA R19, R19, R0, 0x7 ;  /* 0x0000000013137211 */ /* 0x000fc800078e38ff */
[----:B------:R-:W-:-:S05]  /*0d10*/  LEA R19, R20, R19, 0x8 ;  /* 0x0000001314137211 */ /* 0x000fca00078e40ff */
[----:B0-----:R-:W-:-:S05]  /*0d20*/  IMAD.WIDE.U32 R4, R19, 0x4, R4 ;  /* 0x0000000413047825 */ /* 0x001fca00078e0004 */
[----:B------:R-:W-:Y:S01]  /*0d30*/  STG.E desc[UR10][R4.64], R3 ;  /* 0x0000000304007986 */ /* 0x000fe2000c10190a */
[----:B------:R-:W-:Y:S05]  /*0d40*/  EXIT ;  /* 0x000000000000794d */ /* 0x000fea0003800000 */
.L_x_1:
[----:B------:R-:W-:-:S00]  /*0d50*/  BRA `(.L_x_1) ;  /* 0xfffffffc00fc7947 */ /* 0x000fc0000383ffff */
[----:B------:R-:W-:-:S00]  /*0d60*/  NOP ;  /* 0x0000000000007918 */ /* 0x000fc00000000000 */
        /* <DEDUP_REMOVED lines=9> */
.L_x_2:


//--------------------- .nv.shared.DepthConvFused_2_kernel0 --------------------------
	.section	.nv.shared.DepthConvFused_2_kernel0,"aw",@nobits
	.sectionflags	@""
	.align	4
.nv.shared.DepthConvFused_2_kernel0:
	.zero		7168


//--------------------- .nv.shared.reserved.0     --------------------------
	.section	.nv.shared.reserved.0,"aw",@nobits
	.weak		__nv_reservedSMEM_offset_0_alias
	.size		__nv_reservedSMEM_offset_0_alias, 0, 64
	.other		__nv_reservedSMEM_offset_0_alias,@"STO_CUDA_RESERVED_SHARED STV_DEFAULT"
__nv_reservedSMEM_offset_0_alias:
	.zero		0
	.zero		64


//--------------------- .nv.constant0.DepthConvFused_2_kernel0 --------------------------
	.section	.nv.constant0.DepthConvFused_2_kernel0,"a",@progbits
	.sectionflags	@""
	.align	4
.nv.constant0.DepthConvFused_2_kernel0:
	.zero		936


//--------------------- SYMBOLS --------------------------

	.type		.nv.reservedSmem.offset0,@object
	.size		.nv.reservedSmem.offset0,0x4
	.type		.nv.reservedSmem.cap,@object
	.size		.nv.reservedSmem.cap,0x4
